//
// Generated by NVIDIA NVVM Compiler
//
// Compiler Build ID: CL-36424714
// Cuda compilation tools, release 13.0, V13.0.88
// Based on NVVM 20.0.0
//

.version 9.0
.target sm_100
.address_size 64

	// .globl	_Z3FFTPdS_S_S_S_S_

.visible .entry _Z3FFTPdS_S_S_S_S_(
	.param .u64 .ptr .align 1 _Z3FFTPdS_S_S_S_S__param_0,
	.param .u64 .ptr .align 1 _Z3FFTPdS_S_S_S_S__param_1,
	.param .u64 .ptr .align 1 _Z3FFTPdS_S_S_S_S__param_2,
	.param .u64 .ptr .align 1 _Z3FFTPdS_S_S_S_S__param_3,
	.param .u64 .ptr .align 1 _Z3FFTPdS_S_S_S_S__param_4,
	.param .u64 .ptr .align 1 _Z3FFTPdS_S_S_S_S__param_5
)
{
	.reg .b32 	%r<6>;
	.reg .b64 	%rd<20>;
	.reg .b64 	%fd<27>;

	ld.param.u64 	%rd1, [_Z3FFTPdS_S_S_S_S__param_0];
	ld.param.u64 	%rd2, [_Z3FFTPdS_S_S_S_S__param_1];
	ld.param.u64 	%rd3, [_Z3FFTPdS_S_S_S_S__param_2];
	ld.param.u64 	%rd4, [_Z3FFTPdS_S_S_S_S__param_3];
	ld.param.u64 	%rd5, [_Z3FFTPdS_S_S_S_S__param_4];
	ld.param.u64 	%rd6, [_Z3FFTPdS_S_S_S_S__param_5];
	cvta.to.global.u64 	%rd7, %rd4;
	cvta.to.global.u64 	%rd8, %rd3;
	cvta.to.global.u64 	%rd9, %rd6;
	cvta.to.global.u64 	%rd10, %rd2;
	cvta.to.global.u64 	%rd11, %rd5;
	cvta.to.global.u64 	%rd12, %rd1;
	mov.u32 	%r1, %ctaid.x;
	mov.u32 	%r2, %ntid.x;
	mov.u32 	%r3, %tid.x;
	mad.lo.s32 	%r4, %r1, %r2, %r3;
	shl.b32 	%r5, %r4, 1;
	mul.wide.s32 	%rd13, %r5, 8;
	add.s64 	%rd14, %rd12, %rd13;
	ld.global.f64 	%fd1, [%rd14];
	add.s64 	%rd15, %rd11, %rd13;
	ld.global.f64 	%fd2, [%rd15];
	add.s64 	%rd16, %rd10, %rd13;
	ld.global.f64 	%fd3, [%rd16];
	add.s64 	%rd17, %rd9, %rd13;
	ld.global.f64 	%fd4, [%rd17];
	mul.f64 	%fd5, %fd3, %fd4;
	fma.rn.f64 	%fd6, %fd1, %fd2, %fd5;
	add.s64 	%rd18, %rd8, %rd13;
	st.global.f64 	[%rd18], %fd6;
	ld.global.f64 	%fd7, [%rd15];
	ld.global.f64 	%fd8, [%rd16];
	mul.f64 	%fd9, %fd7, %fd8;
	ld.global.f64 	%fd10, [%rd14];
	ld.global.f64 	%fd11, [%rd17];
	mul.f64 	%fd12, %fd10, %fd11;
	sub.f64 	%fd13, %fd9, %fd12;
	add.s64 	%rd19, %rd7, %rd13;
	st.global.f64 	[%rd19], %fd13;
	ld.global.f64 	%fd14, [%rd14+8];
	ld.global.f64 	%fd15, [%rd15+8];
	ld.global.f64 	%fd16, [%rd16+8];
	ld.global.f64 	%fd17, [%rd17+8];
	mul.f64 	%fd18, %fd16, %fd17;
	fma.rn.f64 	%fd19, %fd14, %fd15, %fd18;
	st.global.f64 	[%rd18+8], %fd19;
	ld.global.f64 	%fd20, [%rd15+8];
	ld.global.f64 	%fd21, [%rd16+8];
	mul.f64 	%fd22, %fd20, %fd21;
	ld.global.f64 	%fd23, [%rd14+8];
	ld.global.f64 	%fd24, [%rd17+8];
	mul.f64 	%fd25, %fd23, %fd24;
	sub.f64 	%fd26, %fd22, %fd25;
	st.global.f64 	[%rd19+8], %fd26;
	ret;

}


// ===== COMPILED SASS (sm_100) =====

	.target	sm_100

	.elftype	@"ET_EXEC"


//--------------------- .note.nv.tkinfo           --------------------------
	.section	.note.nv.tkinfo,"",@"SHT_NOTE"
	.sectionflags	@"SHF_NOTE_NV_TKINFO"
	.tkinfo
        /*0018*/ 	.word	0x00000002
        /*0030*/ 	.string	""
        /*0030*/ 	.string	"ptxas"
        /*0030*/ 	.string	"Cuda compilation tools, release 13.0, V13.0.88"
        /*0030*/ 	.string	"Build cuda_13.0.r13.0/compiler.36424714_0"
        /*0030*/ 	.string	"-arch sm_100 -m 64 "



//--------------------- .note.nv.cuinfo           --------------------------
	.section	.note.nv.cuinfo,"",@"SHT_NOTE"
	.sectionflags	@"SHF_NOTE_NV_CUINFO"
        /*0018*/ 	.short	0x0002
        /*001a*/ 	.short	0x0064
        /*001c*/ 	.short	0x0082
	.zero		2


//--------------------- .nv.info                  --------------------------
	.section	.nv.info,"",@"SHT_CUDA_INFO"
	.align	4


	//----- nvinfo : EIATTR_REGCOUNT
	.align		4
        /*0000*/ 	.byte	0x04, 0x2f
        /*0002*/ 	.short	(.L_1 - .L_0)
	.align		4
.L_0:
        /*0004*/ 	.word	index@(_Z3FFTPdS_S_S_S_S_)
        /*0008*/ 	.word	0x0000001a


	//----- nvinfo : EIATTR_FRAME_SIZE
	.align		4
.L_1:
        /*000c*/ 	.byte	0x04, 0x11
        /*000e*/ 	.short	(.L_3 - .L_2)
	.align		4
.L_2:
        /*0010*/ 	.word	index@(_Z3FFTPdS_S_S_S_S_)
        /*0014*/ 	.word	0x00000000


	//----- nvinfo : EIATTR_MIN_STACK_SIZE
	.align		4
.L_3:
        /*0018*/ 	.byte	0x04, 0x12
        /*001a*/ 	.short	(.L_5 - .L_4)
	.align		4
.L_4:
        /*001c*/ 	.word	index@(_Z3FFTPdS_S_S_S_S_)
        /*0020*/ 	.word	0x00000000
.L_5:


//--------------------- .nv.compat                --------------------------
	.section	.nv.compat,"",@"SHT_CUDA_COMPAT_INFO"
	.align	4
        /*0000*/ 	.byte	0x02, 0x09, 0x00, 0x00, 0x02, 0x02, 0x01, 0x00, 0x02, 0x05, 0x05, 0x00, 0x03, 0x07, 0x01, 0x01
        /*0010*/ 	.byte	0x02, 0x03, 0x00, 0x00, 0x02, 0x06, 0x01, 0x00, 0x04, 0x0b, 0x08, 0x00, 0x01, 0x00, 0x00, 0x00
        /*0020*/ 	.byte	0x00, 0x00, 0x00, 0x00


//--------------------- .nv.info._Z3FFTPdS_S_S_S_S_ --------------------------
	.section	.nv.info._Z3FFTPdS_S_S_S_S_,"",@"SHT_CUDA_INFO"
	.sectionflags	@""
	.align	4


	//----- nvinfo : EIATTR_CUDA_API_VERSION
	.align		4
        /*0000*/ 	.byte	0x04, 0x37
        /*0002*/ 	.short	(.L_7 - .L_6)
.L_6:
        /*0004*/ 	.word	0x00000082


	//----- nvinfo : EIATTR_KPARAM_INFO
	.align		4
.L_7:
        /*0008*/ 	.byte	0x04, 0x17
        /*000a*/ 	.short	(.L_9 - .L_8)
.L_8:
        /*000c*/ 	.word	0x00000000
        /*0010*/ 	.short	0x0005
        /*0012*/ 	.short	0x0028
        /*0014*/ 	.byte	0x00, 0xf5, 0x21, 0x00


	//----- nvinfo : EIATTR_KPARAM_INFO
	.align		4
.L_9:
        /*0018*/ 	.byte	0x04, 0x17
        /*001a*/ 	.short	(.L_11 - .L_10)
.L_10:
        /*001c*/ 	.word	0x00000000
        /*0020*/ 	.short	0x0004
        /*0022*/ 	.short	0x0020
        /*0024*/ 	.byte	0x00, 0xf5, 0x21, 0x00


	//----- nvinfo : EIATTR_KPARAM_INFO
	.align		4
.L_11:
        /*0028*/ 	.byte	0x04, 0x17
        /*002a*/ 	.short	(.L_13 - .L_12)
.L_12:
        /*002c*/ 	.word	0x00000000
        /*0030*/ 	.short	0x0003
        /*0032*/ 	.short	0x0018
        /*0034*/ 	.byte	0x00, 0xf5, 0x21, 0x00


	//----- nvinfo : EIATTR_KPARAM_INFO
	.align		4
.L_13:
        /*0038*/ 	.byte	0x04, 0x17
        /*003a*/ 	.short	(.L_15 - .L_14)
.L_14:
        /*003c*/ 	.word	0x00000000
        /*0040*/ 	.short	0x0002
        /*0042*/ 	.short	0x0010
        /*0044*/ 	.byte	0x00, 0xf5, 0x21, 0x00


	//----- nvinfo : EIATTR_KPARAM_INFO
	.align		4
.L_15:
        /*0048*/ 	.byte	0x04, 0x17
        /*004a*/ 	.short	(.L_17 - .L_16)
.L_16:
        /*004c*/ 	.word	0x00000000
        /*0050*/ 	.short	0x0001
        /*0052*/ 	.short	0x0008
        /*0054*/ 	.byte	0x00, 0xf5, 0x21, 0x00


	//----- nvinfo : EIATTR_KPARAM_INFO
	.align		4
.L_17:
        /*0058*/ 	.byte	0x04, 0x17
        /*005a*/ 	.short	(.L_19 - .L_18)
.L_18:
        /*005c*/ 	.word	0x00000000
        /*0060*/ 	.short	0x0000
        /*0062*/ 	.short	0x0000
        /*0064*/ 	.byte	0x00, 0xf5, 0x21, 0x00


	//----- nvinfo : EIATTR_SPARSE_MMA_MASK
	.align		4
.L_19:
        /*0068*/ 	.byte	0x03, 0x50
        /*006a*/ 	.short	0x0000


	//----- nvinfo : EIATTR_MAXREG_COUNT
	.align		4
        /*006c*/ 	.byte	0x03, 0x1b
        /*006e*/ 	.short	0x00ff


	//----- nvinfo : EIATTR_MERCURY_ISA_VERSION
	.align		4
        /*0070*/ 	.byte	0x03, 0x5f
        /*0072*/ 	.short	0x0101


	//----- nvinfo : EIATTR_VRC_CTA_INIT_COUNT
	.align		4
        /*0074*/ 	.byte	0x02, 0x4a
	.zero		1
	.zero		1


	//----- nvinfo : EIATTR_EXIT_INSTR_OFFSETS
	.align		4
        /*0078*/ 	.byte	0x04, 0x1c
        /*007a*/ 	.short	(.L_21 - .L_20)


	//   ....[0]....
.L_20:
        /*007c*/ 	.word	0x000002f0


	//----- nvinfo : EIATTR_CBANK_PARAM_SIZE
	.align		4
.L_21:
        /*0080*/ 	.byte	0x03, 0x19
        /*0082*/ 	.short	0x0030


	//----- nvinfo : EIATTR_PARAM_CBANK
	.align		4
        /*0084*/ 	.byte	0x04, 0x0a
        /*0086*/ 	.short	(.L_23 - .L_22)
	.align		4
.L_22:
        /*0088*/ 	.word	index@(.nv.constant0._Z3FFTPdS_S_S_S_S_)
        /*008c*/ 	.short	0x0380
        /*008e*/ 	.short	0x0030


	//----- nvinfo : EIATTR_SW_WAR
	.align		4
.L_23:
        /*0090*/ 	.byte	0x04, 0x36
        /*0092*/ 	.short	(.L_25 - .L_24)
.L_24:
        /*0094*/ 	.word	0x00000008
.L_25:


//--------------------- .nv.callgraph             --------------------------
	.section	.nv.callgraph,"",@"SHT_CUDA_CALLGRAPH"
	.align	4
	.sectionentsize	8
	.align		4
        /*0000*/ 	.word	0x00000000
	.align		4
        /*0004*/ 	.word	0xffffffff
	.align		4
        /*0008*/ 	.word	0x00000000
	.align		4
        /*000c*/ 	.word	0xfffffffe
	.align		4
        /*0010*/ 	.word	0x00000000
	.align		4
        /*0014*/ 	.word	0xfffffffd
	.align		4
        /*0018*/ 	.word	0x00000000
	.align		4
        /*001c*/ 	.word	0xfffffffc


//--------------------- .text._Z3FFTPdS_S_S_S_S_  --------------------------
	.section	.text._Z3FFTPdS_S_S_S_S_,"ax",@progbits
	.align	128
        .global         _Z3FFTPdS_S_S_S_S_
        .type           _Z3FFTPdS_S_S_S_S_,@function
        .size           _Z3FFTPdS_S_S_S_S_,(.L_x_1 - _Z3FFTPdS_S_S_S_S_)
        .other          _Z3FFTPdS_S_S_S_S_,@"STO_CUDA_ENTRY STV_DEFAULT"
_Z3FFTPdS_S_S_S_S_:
.text._Z3FFTPdS_S_S_S_S_:
[----:B------:R-:W-:Y:S01]  /*0000*/  LDC R1, c[0x0][0x37c] ;  /* 0x0000df00ff017b82 */ /* 0x000fe20000000800 */
[----:B------:R-:W0:Y:S07]  /*0010*/  S2R R11, SR_TID.X ;  /* 0x00000000000b7919 */ /* 0x000e2e0000002100 */
[----:B------:R-:W0:Y:S01]  /*0020*/  S2UR UR6, SR_CTAID.X ;  /* 0x00000000000679c3 */ /* 0x000e220000002500 */
[----:B------:R-:W1:Y:S07]  /*0030*/  LDCU.64 UR4, c[0x0][0x358] ;  /* 0x00006b00ff0477ac */ /* 0x000e6e0008000a00 */
[----:B------:R-:W0:Y:S08]  /*0040*/  LDC R0, c[0x0][0x360] ;  /* 0x0000d800ff007b82 */ /* 0x000e300000000800 */
[----:B------:R-:W2:Y:S08]  /*0050*/  LDC.64 R2, c[0x0][0x388] ;  /* 0x0000e200ff027b82 */ /* 0x000eb00000000a00 */
[----:B------:R-:W3:Y:S08]  /*0060*/  LDC.64 R6, c[0x0][0x3a8] ;  /* 0x0000ea00ff067b82 */ /* 0x000ef00000000a00 */
[----:B------:R-:W4:Y:S01]  /*0070*/  LDC.64 R8, c[0x0][0x380] ;  /* 0x0000e000ff087b82 */ /* 0x000f220000000a00 */
[----:B0-----:R-:W-:-:S05]  /*0080*/  IMAD R0, R0, UR6, R11 ;  /* 0x0000000600007c24 */ /* 0x001fca000f8e020b */
[----:B------:R-:W-:Y:S02]  /*0090*/  SHF.L.U32 R0, R0, 0x1, RZ ;  /* 0x0000000100007819 */ /* 0x000fe400000006ff */
[----:B------:R-:W0:Y:S03]  /*00a0*/  LDC.64 R4, c[0x0][0x3a0] ;  /* 0x0000e800ff047b82 */ /* 0x000e260000000a00 */
[----:B--2---:R-:W-:-:S04]  /*00b0*/  IMAD.WIDE R2, R0, 0x8, R2 ;  /* 0x0000000800027825 */ /* 0x004fc800078e0202 */
[C---:B---3--:R-:W-:Y:S01]  /*00c0*/  IMAD.WIDE R6, R0.reuse, 0x8, R6 ;  /* 0x0000000800067825 */ /* 0x048fe200078e0206 */
[----:B-1----:R-:W2:Y:S01]  /*00d0*/  LDG.E.64 R14, desc[UR4][R2.64] ;  /* 0x00000004020e7981 */ /* 0x002ea2000c1e1b00 */
[----:B------:R-:W1:Y:S03]  /*00e0*/  LDC.64 R18, c[0x0][0x390] ;  /* 0x0000e400ff127b82 */ /* 0x000e660000000a00 */
[----:B------:R-:W2:Y:S01]  /*00f0*/  LDG.E.64 R16, desc[UR4][R6.64] ;  /* 0x0000000406107981 */ /* 0x000ea2000c1e1b00 */
[----:B----4-:R-:W-:-:S04]  /*0100*/  IMAD.WIDE R8, R0, 0x8, R8 ;  /* 0x0000000800087825 */ /* 0x010fc800078e0208 */
[----:B------:R-:W3:Y:S01]  /*0110*/  LDC.64 R22, c[0x0][0x398] ;  /* 0x0000e600ff167b82 */ /* 0x000ee20000000a00 */
[----:B------:R-:W4:Y:S01]  /*0120*/  LDG.E.64 R10, desc[UR4][R8.64] ;  /* 0x00000004080a7981 */ /* 0x000f22000c1e1b00 */
[----:B0-----:R-:W-:-:S05]  /*0130*/  IMAD.WIDE R4, R0, 0x8, R4 ;  /* 0x0000000800047825 */ /* 0x001fca00078e0204 */
[----:B------:R-:W4:Y:S01]  /*0140*/  LDG.E.64 R12, desc[UR4][R4.64] ;  /* 0x00000004040c7981 */ /* 0x000f22000c1e1b00 */
[----:B--2---:R-:W-:-:S08]  /*0150*/  DMUL R14, R14, R16 ;  /* 0x000000100e0e7228 */ /* 0x004fd00000000000 */
[----:B----4-:R-:W-:Y:S01]  /*0160*/  DFMA R14, R10, R12, R14 ;  /* 0x0000000c0a0e722b */ /* 0x010fe2000000000e */
[----:B-1----:R-:W-:-:S06]  /*0170*/  IMAD.WIDE R10, R0, 0x8, R18 ;  /* 0x00000008000a7825 */ /* 0x002fcc00078e0212 */
[----:B------:R0:W-:Y:S04]  /*0180*/  STG.E.64 desc[UR4][R10.64], R14 ;  /* 0x0000000e0a007986 */ /* 0x0001e8000c101b04 */
[----:B------:R-:W2:Y:S04]  /*0190*/  LDG.E.64 R18, desc[UR4][R8.64] ;  /* 0x0000000408127981 */ /* 0x000ea8000c1e1b00 */
[----:B------:R-:W2:Y:S04]  /*01a0*/  LDG.E.64 R20, desc[UR4][R6.64] ;  /* 0x0000000406147981 */ /* 0x000ea8000c1e1b00 */
[----:B------:R-:W4:Y:S04]  /*01b0*/  LDG.E.64 R12, desc[UR4][R4.64] ;  /* 0x00000004040c7981 */ /* 0x000f28000c1e1b00 */
[----:B------:R-:W4:Y:S01]  /*01c0*/  LDG.E.64 R16, desc[UR4][R2.64] ;  /* 0x0000000402107981 */ /* 0x000f22000c1e1b00 */
[----:B--2---:R-:W-:-:S08]  /*01d0*/  DMUL R18, R18, R20 ;  /* 0x0000001412127228 */ /* 0x004fd00000000000 */
[----:B----4-:R-:W-:Y:S01]  /*01e0*/  DFMA R16, R12, R16, -R18 ;  /* 0x000000100c10722b */ /* 0x010fe20000000812 */
[----:B---3--:R-:W-:-:S06]  /*01f0*/  IMAD.WIDE R12, R0, 0x8, R22 ;  /* 0x00000008000c7825 */ /* 0x008fcc00078e0216 */
[----:B------:R1:W-:Y:S04]  /*0200*/  STG.E.64 desc[UR4][R12.64], R16 ;  /* 0x000000100c007986 */ /* 0x0003e8000c101b04 */
[----:B------:R-:W2:Y:S04]  /*0210*/  LDG.E.64 R20, desc[UR4][R2.64+0x8] ;  /* 0x0000080402147981 */ /* 0x000ea8000c1e1b00 */
[----:B------:R-:W2:Y:S04]  /*0220*/  LDG.E.64 R22, desc[UR4][R6.64+0x8] ;  /* 0x0000080406167981 */ /* 0x000ea8000c1e1b00 */
[----:B0-----:R-:W3:Y:S04]  /*0230*/  LDG.E.64 R14, desc[UR4][R8.64+0x8] ;  /* 0x00000804080e7981 */ /* 0x001ee8000c1e1b00 */
[----:B------:R-:W3:Y:S01]  /*0240*/  LDG.E.64 R18, desc[UR4][R4.64+0x8] ;  /* 0x0000080404127981 */ /* 0x000ee2000c1e1b00 */
[----:B--2---:R-:W-:-:S08]  /*0250*/  DMUL R20, R20, R22 ;  /* 0x0000001614147228 */ /* 0x004fd00000000000 */
[----:B---3--:R-:W-:-:S07]  /*0260*/  DFMA R14, R14, R18, R20 ;  /* 0x000000120e0e722b */ /* 0x008fce0000000014 */
[----:B------:R-:W-:Y:S04]  /*0270*/  STG.E.64 desc[UR4][R10.64+0x8], R14 ;  /* 0x0000080e0a007986 */ /* 0x000fe8000c101b04 */
[----:B------:R-:W2:Y:S04]  /*0280*/  LDG.E.64 R20, desc[UR4][R8.64+0x8] ;  /* 0x0000080408147981 */ /* 0x000ea8000c1e1b00 */
[----:B------:R-:W2:Y:S04]  /*0290*/  LDG.E.64 R22, desc[UR4][R6.64+0x8] ;  /* 0x0000080406167981 */ /* 0x000ea8000c1e1b00 */
[----:B------:R-:W3:Y:S04]  /*02a0*/  LDG.E.64 R18, desc[UR4][R4.64+0x8] ;  /* 0x0000080404127981 */ /* 0x000ee8000c1e1b00 */
[----:B-1----:R-:W3:Y:S01]  /*02b0*/  LDG.E.64 R16, desc[UR4][R2.64+0x8] ;  /* 0x0000080402107981 */ /* 0x002ee2000c1e1b00 */
[----:B--2---:R-:W-:-:S08]  /*02c0*/  DMUL R20, R20, R22 ;  /* 0x0000001614147228 */ /* 0x004fd00000000000 */
[----:B---3--:R-:W-:-:S07]  /*02d0*/  DFMA R16, R18, R16, -R20 ;  /* 0x000000101210722b */ /* 0x008fce0000000814 */
[----:B------:R-:W-:Y:S01]  /*02e0*/  STG.E.64 desc[UR4][R12.64+0x8], R16 ;  /* 0x000008100c007986 */ /* 0x000fe2000c101b04 */
[----:B------:R-:W-:Y:S05]  /*02f0*/  EXIT ;  /* 0x000000000000794d */ /* 0x000fea0003800000 */
.L_x_0:
[----:B------:R-:W-:-:S00]  /*0300*/  BRA `(.L_x_0) ;  /* 0xfffffffc00fc7947 */ /* 0x000fc0000383ffff */
[----:B------:R-:W-:-:S00]  /*0310*/  NOP ;  /* 0x0000000000007918 */ /* 0x000fc00000000000 */
        /* <DEDUP_REMOVED lines=14> */
.L_x_1:


//--------------------- .nv.shared.reserved.0     --------------------------
	.section	.nv.shared.reserved.0,"aw",@nobits
	.weak		__nv_reservedSMEM_offset_0_alias
	.size		__nv_reservedSMEM_offset_0_alias, 0, 64
	.other		__nv_reservedSMEM_offset_0_alias,@"STO_CUDA_RESERVED_SHARED STV_DEFAULT"
__nv_reservedSMEM_offset_0_alias:
	.zero		0
	.zero		64


//--------------------- .nv.constant0._Z3FFTPdS_S_S_S_S_ --------------------------
	.section	.nv.constant0._Z3FFTPdS_S_S_S_S_,"a",@progbits
	.sectionflags	@""
	.align	4
.nv.constant0._Z3FFTPdS_S_S_S_S_:
	.zero		944


//--------------------- SYMBOLS --------------------------

	.type		.nv.reservedSmem.offset0,@object
	.size		.nv.reservedSmem.offset0,0x4
